







.version 7.6
.target sm_75
.address_size 64


.extern .func __assertfail
(
.param .b64 __assertfail_param_0,
.param .b64 __assertfail_param_1,
.param .b32 __assertfail_param_2,
.param .b64 __assertfail_param_3,
.param .b64 __assertfail_param_4
)
;
.global .align 1 .b8 __unnamed_1[86] = {118, 111, 105, 100, 32, 98, 102, 115, 95, 107, 101, 114, 110, 101, 108, 40, 105, 110, 116, 44, 32, 99, 111, 110, 115, 116, 32, 117, 110, 115, 105, 103, 110, 101, 100, 32, 108, 111, 110, 103, 32, 42, 44, 32, 99, 111, 110, 115, 116, 32, 105, 110, 116, 32, 42, 44, 32, 105, 110, 116, 32, 42, 44, 32, 87, 111, 114, 107, 108, 105, 115, 116, 50, 44, 32, 87, 111, 114, 107, 108, 105, 115, 116, 50, 41, 0};
.global .align 1 .b8 $str[20] = {111, 117, 116, 95, 113, 117, 101, 117, 101, 46, 112, 117, 115, 104, 40, 100, 115, 116, 41, 0};
.global .align 1 .b8 $str$1[15] = {108, 105, 110, 101, 97, 114, 95, 98, 97, 115, 101, 46, 99, 117, 0};

.visible .entry _Z10bfs_kerneliPKmPKiPi9Worklist2S4_(
.param .u32 _Z10bfs_kerneliPKmPKiPi9Worklist2S4__param_0,
.param .u64 _Z10bfs_kerneliPKmPKiPi9Worklist2S4__param_1,
.param .u64 _Z10bfs_kerneliPKmPKiPi9Worklist2S4__param_2,
.param .u64 _Z10bfs_kerneliPKmPKiPi9Worklist2S4__param_3,
.param .align 8 .b8 _Z10bfs_kerneliPKmPKiPi9Worklist2S4__param_4[32],
.param .align 8 .b8 _Z10bfs_kerneliPKmPKiPi9Worklist2S4__param_5[32]
)
{
.reg .pred %p<31>;
.reg .b32 %r<72>;
.reg .b64 %rd<90>;


ld.param.u64 %rd22, [_Z10bfs_kerneliPKmPKiPi9Worklist2S4__param_1];
ld.param.u64 %rd23, [_Z10bfs_kerneliPKmPKiPi9Worklist2S4__param_2];
ld.param.u64 %rd24, [_Z10bfs_kerneliPKmPKiPi9Worklist2S4__param_3];
cvta.to.global.u64 %rd1, %rd24;
cvta.to.global.u64 %rd2, %rd23;
ld.param.u64 %rd6, [_Z10bfs_kerneliPKmPKiPi9Worklist2S4__param_4+24];
ld.param.u64 %rd3, [_Z10bfs_kerneliPKmPKiPi9Worklist2S4__param_4];
cvta.to.global.u64 %rd25, %rd6;
ld.param.u64 %rd26, [_Z10bfs_kerneliPKmPKiPi9Worklist2S4__param_5+24];
ld.param.u64 %rd27, [_Z10bfs_kerneliPKmPKiPi9Worklist2S4__param_5+16];
ld.param.u64 %rd28, [_Z10bfs_kerneliPKmPKiPi9Worklist2S4__param_5];
cvta.to.global.u64 %rd7, %rd28;
cvta.to.global.u64 %rd8, %rd27;
cvta.to.global.u64 %rd9, %rd26;
mov.u32 %r30, %ntid.x;
mov.u32 %r31, %ctaid.x;
mov.u32 %r32, %tid.x;
mad.lo.s32 %r1, %r31, %r30, %r32;
ld.global.u32 %r33, [%rd25];
setp.le.s32 %p3, %r33, %r1;
mov.pred %p30, -1;
@%p3 bra $L__BB0_2;

cvta.to.global.u64 %rd29, %rd3;
mul.wide.s32 %rd30, %r1, 4;
add.s64 %rd31, %rd29, %rd30;
ld.global.u32 %r67, [%rd31];
mov.pred %p30, 0;

$L__BB0_2:
@%p30 bra $L__BB0_40;

cvta.to.global.u64 %rd32, %rd22;
mul.wide.s32 %rd33, %r67, 8;
add.s64 %rd34, %rd32, %rd33;
ld.global.u32 %r4, [%rd34];
ld.global.u32 %r5, [%rd34+8];
setp.le.s32 %p5, %r5, %r4;
@%p5 bra $L__BB0_40;

mul.wide.s32 %rd35, %r67, 4;
add.s64 %rd10, %rd1, %rd35;
sub.s32 %r34, %r5, %r4;
and.b32 %r69, %r34, 3;
setp.eq.s32 %p6, %r69, 0;
mov.u32 %r70, %r4;
@%p6 bra $L__BB0_13;

mul.wide.s32 %rd36, %r4, 4;
add.s64 %rd88, %rd2, %rd36;
mov.u32 %r70, %r4;

$L__BB0_6:
.pragma "nounroll";
ld.global.u32 %r9, [%rd88];
mul.wide.s32 %rd37, %r9, 4;
add.s64 %rd13, %rd1, %rd37;
ld.global.u32 %r35, [%rd13];
setp.ne.s32 %p7, %r35, 1000000000;
@%p7 bra $L__BB0_12;

ld.global.u32 %r36, [%rd10];
add.s32 %r37, %r36, 1;
mov.u32 %r38, 1000000000;
atom.global.cas.b32 %r39, [%rd13], %r38, %r37;
setp.ne.s32 %p8, %r39, 1000000000;
@%p8 bra $L__BB0_12;

atom.global.add.u32 %r10, [%rd9], 1;
ld.global.u32 %r11, [%rd8];
setp.ge.s32 %p9, %r10, %r11;
@%p9 bra $L__BB0_10;

mul.wide.s32 %rd38, %r10, 4;
add.s64 %rd39, %rd7, %rd38;
st.global.u32 [%rd39], %r9;

$L__BB0_10:
setp.lt.s32 %p10, %r10, %r11;
@%p10 bra $L__BB0_12;

mov.u64 %rd40, $str;
cvta.global.u64 %rd41, %rd40;
mov.u64 %rd42, $str$1;
cvta.global.u64 %rd43, %rd42;
mov.u64 %rd44, __unnamed_1;
cvta.global.u64 %rd45, %rd44;
mov.u32 %r40, 22;
mov.u64 %rd46, 1;
{ 
	.reg .b32 temp_param_reg;
.param .b64 param0;
st.param.b64 [param0+0], %rd41;
.param .b64 param1;
st.param.b64 [param1+0], %rd43;
.param .b32 param2;
st.param.b32 [param2+0], %r40;
.param .b64 param3;
st.param.b64 [param3+0], %rd45;
.param .b64 param4;
st.param.b64 [param4+0], %rd46;
call.uni 
__assertfail, 
(
param0, 
param1, 
param2, 
param3, 
param4
);
} 

$L__BB0_12:
add.s32 %r70, %r70, 1;
add.s64 %rd88, %rd88, 4;
add.s32 %r69, %r69, -1;
setp.ne.s32 %p11, %r69, 0;
@%p11 bra $L__BB0_6;

$L__BB0_13:
not.b32 %r41, %r4;
add.s32 %r42, %r41, %r5;
setp.lt.u32 %p12, %r42, 3;
@%p12 bra $L__BB0_40;

mul.wide.s32 %rd47, %r70, 4;
add.s64 %rd89, %rd2, %rd47;

$L__BB0_15:
ld.global.u32 %r16, [%rd89];
mul.wide.s32 %rd48, %r16, 4;
add.s64 %rd17, %rd1, %rd48;
ld.global.u32 %r43, [%rd17];
setp.ne.s32 %p13, %r43, 1000000000;
@%p13 bra $L__BB0_21;

ld.global.u32 %r44, [%rd10];
add.s32 %r45, %r44, 1;
mov.u32 %r46, 1000000000;
atom.global.cas.b32 %r47, [%rd17], %r46, %r45;
setp.ne.s32 %p14, %r47, 1000000000;
@%p14 bra $L__BB0_21;

atom.global.add.u32 %r17, [%rd9], 1;
ld.global.u32 %r18, [%rd8];
setp.ge.s32 %p15, %r17, %r18;
@%p15 bra $L__BB0_19;

mul.wide.s32 %rd49, %r17, 4;
add.s64 %rd50, %rd7, %rd49;
st.global.u32 [%rd50], %r16;

$L__BB0_19:
setp.lt.s32 %p16, %r17, %r18;
@%p16 bra $L__BB0_21;

mov.u64 %rd51, $str;
cvta.global.u64 %rd52, %rd51;
mov.u64 %rd53, $str$1;
cvta.global.u64 %rd54, %rd53;
mov.u64 %rd55, __unnamed_1;
cvta.global.u64 %rd56, %rd55;
mov.u32 %r48, 22;
mov.u64 %rd57, 1;
{ 
	.reg .b32 temp_param_reg;
.param .b64 param0;
st.param.b64 [param0+0], %rd52;
.param .b64 param1;
st.param.b64 [param1+0], %rd54;
.param .b32 param2;
st.param.b32 [param2+0], %r48;
.param .b64 param3;
st.param.b64 [param3+0], %rd56;
.param .b64 param4;
st.param.b64 [param4+0], %rd57;
call.uni 
__assertfail, 
(
param0, 
param1, 
param2, 
param3, 
param4
);
} 

$L__BB0_21:
ld.global.u32 %r19, [%rd89+4];
mul.wide.s32 %rd58, %r19, 4;
add.s64 %rd18, %rd1, %rd58;
ld.global.u32 %r49, [%rd18];
setp.ne.s32 %p17, %r49, 1000000000;
@%p17 bra $L__BB0_27;

ld.global.u32 %r50, [%rd10];
add.s32 %r51, %r50, 1;
mov.u32 %r52, 1000000000;
atom.global.cas.b32 %r53, [%rd18], %r52, %r51;
setp.ne.s32 %p18, %r53, 1000000000;
@%p18 bra $L__BB0_27;

atom.global.add.u32 %r20, [%rd9], 1;
ld.global.u32 %r21, [%rd8];
setp.ge.s32 %p19, %r20, %r21;
@%p19 bra $L__BB0_25;

mul.wide.s32 %rd59, %r20, 4;
add.s64 %rd60, %rd7, %rd59;
st.global.u32 [%rd60], %r19;

$L__BB0_25:
setp.lt.s32 %p20, %r20, %r21;
@%p20 bra $L__BB0_27;

mov.u64 %rd61, $str;
cvta.global.u64 %rd62, %rd61;
mov.u64 %rd63, $str$1;
cvta.global.u64 %rd64, %rd63;
mov.u64 %rd65, __unnamed_1;
cvta.global.u64 %rd66, %rd65;
mov.u32 %r54, 22;
mov.u64 %rd67, 1;
{ 
	.reg .b32 temp_param_reg;
.param .b64 param0;
st.param.b64 [param0+0], %rd62;
.param .b64 param1;
st.param.b64 [param1+0], %rd64;
.param .b32 param2;
st.param.b32 [param2+0], %r54;
.param .b64 param3;
st.param.b64 [param3+0], %rd66;
.param .b64 param4;
st.param.b64 [param4+0], %rd67;
call.uni 
__assertfail, 
(
param0, 
param1, 
param2, 
param3, 
param4
);
} 

$L__BB0_27:
ld.global.u32 %r22, [%rd89+8];
mul.wide.s32 %rd68, %r22, 4;
add.s64 %rd19, %rd1, %rd68;
ld.global.u32 %r55, [%rd19];
setp.ne.s32 %p21, %r55, 1000000000;
@%p21 bra $L__BB0_33;

ld.global.u32 %r56, [%rd10];
add.s32 %r57, %r56, 1;
mov.u32 %r58, 1000000000;
atom.global.cas.b32 %r59, [%rd19], %r58, %r57;
setp.ne.s32 %p22, %r59, 1000000000;
@%p22 bra $L__BB0_33;

atom.global.add.u32 %r23, [%rd9], 1;
ld.global.u32 %r24, [%rd8];
setp.ge.s32 %p23, %r23, %r24;
@%p23 bra $L__BB0_31;

mul.wide.s32 %rd69, %r23, 4;
add.s64 %rd70, %rd7, %rd69;
st.global.u32 [%rd70], %r22;

$L__BB0_31:
setp.lt.s32 %p24, %r23, %r24;
@%p24 bra $L__BB0_33;

mov.u64 %rd71, $str;
cvta.global.u64 %rd72, %rd71;
mov.u64 %rd73, $str$1;
cvta.global.u64 %rd74, %rd73;
mov.u64 %rd75, __unnamed_1;
cvta.global.u64 %rd76, %rd75;
mov.u32 %r60, 22;
mov.u64 %rd77, 1;
{ 
	.reg .b32 temp_param_reg;
.param .b64 param0;
st.param.b64 [param0+0], %rd72;
.param .b64 param1;
st.param.b64 [param1+0], %rd74;
.param .b32 param2;
st.param.b32 [param2+0], %r60;
.param .b64 param3;
st.param.b64 [param3+0], %rd76;
.param .b64 param4;
st.param.b64 [param4+0], %rd77;
call.uni 
__assertfail, 
(
param0, 
param1, 
param2, 
param3, 
param4
);
} 

$L__BB0_33:
ld.global.u32 %r25, [%rd89+12];
mul.wide.s32 %rd78, %r25, 4;
add.s64 %rd20, %rd1, %rd78;
ld.global.u32 %r61, [%rd20];
setp.ne.s32 %p25, %r61, 1000000000;
@%p25 bra $L__BB0_39;

ld.global.u32 %r62, [%rd10];
add.s32 %r63, %r62, 1;
mov.u32 %r64, 1000000000;
atom.global.cas.b32 %r65, [%rd20], %r64, %r63;
setp.ne.s32 %p26, %r65, 1000000000;
@%p26 bra $L__BB0_39;

atom.global.add.u32 %r26, [%rd9], 1;
ld.global.u32 %r27, [%rd8];
setp.ge.s32 %p27, %r26, %r27;
@%p27 bra $L__BB0_37;

mul.wide.s32 %rd79, %r26, 4;
add.s64 %rd80, %rd7, %rd79;
st.global.u32 [%rd80], %r25;

$L__BB0_37:
setp.lt.s32 %p28, %r26, %r27;
@%p28 bra $L__BB0_39;

mov.u64 %rd81, $str;
cvta.global.u64 %rd82, %rd81;
mov.u64 %rd83, $str$1;
cvta.global.u64 %rd84, %rd83;
mov.u64 %rd85, __unnamed_1;
cvta.global.u64 %rd86, %rd85;
mov.u32 %r66, 22;
mov.u64 %rd87, 1;
{ 
	.reg .b32 temp_param_reg;
.param .b64 param0;
st.param.b64 [param0+0], %rd82;
.param .b64 param1;
st.param.b64 [param1+0], %rd84;
.param .b32 param2;
st.param.b32 [param2+0], %r66;
.param .b64 param3;
st.param.b64 [param3+0], %rd86;
.param .b64 param4;
st.param.b64 [param4+0], %rd87;
call.uni 
__assertfail, 
(
param0, 
param1, 
param2, 
param3, 
param4
);
} 

$L__BB0_39:
add.s32 %r70, %r70, 4;
setp.lt.s32 %p29, %r70, %r5;
add.s64 %rd89, %rd89, 16;
@%p29 bra $L__BB0_15;

$L__BB0_40:
ret;

}

.visible .entry _Z6inserti9Worklist2(
.param .u32 _Z6inserti9Worklist2_param_0,
.param .align 8 .b8 _Z6inserti9Worklist2_param_1[32]
)
{
.reg .pred %p<3>;
.reg .b32 %r<9>;
.reg .b64 %rd<14>;


ld.param.u32 %r2, [_Z6inserti9Worklist2_param_0];
ld.param.u64 %rd8, [_Z6inserti9Worklist2_param_1+24];
ld.param.u64 %rd7, [_Z6inserti9Worklist2_param_1+16];
ld.param.u64 %rd5, [_Z6inserti9Worklist2_param_1];
mov.u32 %r3, %ntid.x;
mov.u32 %r4, %ctaid.x;
mul.lo.s32 %r5, %r4, %r3;
mov.u32 %r6, %tid.x;
neg.s32 %r7, %r6;
setp.ne.s32 %p1, %r5, %r7;
@%p1 bra $L__BB1_3;

cvta.to.global.u64 %rd9, %rd8;
cvta.to.global.u64 %rd10, %rd7;
atom.global.add.u32 %r1, [%rd9], 1;
ld.global.u32 %r8, [%rd10];
setp.ge.s32 %p2, %r1, %r8;
@%p2 bra $L__BB1_3;

cvta.to.global.u64 %rd11, %rd5;
mul.wide.s32 %rd12, %r1, 4;
add.s64 %rd13, %rd11, %rd12;
st.global.u32 [%rd13], %r2;

$L__BB1_3:
ret;

}



// ===== COMPILED SASS (sm_100) =====

	.target	sm_100

	.elftype	@"ET_EXEC"


//--------------------- .note.nv.tkinfo           --------------------------
	.section	.note.nv.tkinfo,"",@"SHT_NOTE"
	.sectionflags	@"SHF_NOTE_NV_TKINFO"
	.tkinfo
        /*0018*/ 	.word	0x00000002
        /*0030*/ 	.string	""
        /*0030*/ 	.string	"ptxas"
        /*0030*/ 	.string	"Cuda compilation tools, release 13.0, V13.0.88"
        /*0030*/ 	.string	"Build cuda_13.0.r13.0/compiler.36424714_0"
        /*0030*/ 	.string	"-arch sm_100 "



//--------------------- .note.nv.cuinfo           --------------------------
	.section	.note.nv.cuinfo,"",@"SHT_NOTE"
	.sectionflags	@"SHF_NOTE_NV_CUINFO"
        /*0018*/ 	.short	0x0002
        /*001a*/ 	.short	0x004b
        /*001c*/ 	.short	0x0082
	.zero		2


//--------------------- .nv.info                  --------------------------
	.section	.nv.info,"",@"SHT_CUDA_INFO"
	.align	4


	//----- nvinfo : EIATTR_REGCOUNT
	.align		4
        /*0000*/ 	.byte	0x04, 0x2f
        /*0002*/ 	.short	(.L_4 - .L_3)
	.align		4
.L_3:
        /*0004*/ 	.word	index@(_Z10bfs_kerneliPKmPKiPi9Worklist2S4_)
        /*0008*/ 	.word	0x0000001d


	//----- nvinfo : EIATTR_FRAME_SIZE
	.align		4
.L_4:
        /*000c*/ 	.byte	0x04, 0x11
        /*000e*/ 	.short	(.L_6 - .L_5)
	.align		4
.L_5:
        /*0010*/ 	.word	index@(_Z10bfs_kerneliPKmPKiPi9Worklist2S4_)
        /*0014*/ 	.word	0x00000000


	//----- nvinfo : EIATTR_REGCOUNT
	.align		4
.L_6:
        /*0018*/ 	.byte	0x04, 0x2f
        /*001a*/ 	.short	(.L_8 - .L_7)
	.align		4
.L_7:
        /*001c*/ 	.word	index@(_Z6inserti9Worklist2)
        /*0020*/ 	.word	0x0000000c


	//----- nvinfo : EIATTR_FRAME_SIZE
	.align		4
.L_8:
        /*0024*/ 	.byte	0x04, 0x11
        /*0026*/ 	.short	(.L_10 - .L_9)
	.align		4
.L_9:
        /*0028*/ 	.word	index@(_Z6inserti9Worklist2)
        /*002c*/ 	.word	0x00000000


	//----- nvinfo : EIATTR_MIN_STACK_SIZE
	.align		4
.L_10:
        /*0030*/ 	.byte	0x04, 0x12
        /*0032*/ 	.short	(.L_12 - .L_11)
	.align		4
.L_11:
        /*0034*/ 	.word	index@(_Z6inserti9Worklist2)
        /*0038*/ 	.word	0x00000000


	//----- nvinfo : EIATTR_MIN_STACK_SIZE
	.align		4
.L_12:
        /*003c*/ 	.byte	0x04, 0x12
        /*003e*/ 	.short	(.L_14 - .L_13)
	.align		4
.L_13:
        /*0040*/ 	.word	index@(_Z10bfs_kerneliPKmPKiPi9Worklist2S4_)
        /*0044*/ 	.word	0x00000000
.L_14:


//--------------------- .nv.compat                --------------------------
	.section	.nv.compat,"",@"SHT_CUDA_COMPAT_INFO"
	.align	4
        /*0000*/ 	.byte	0x02, 0x09, 0x00, 0x00, 0x02, 0x02, 0x01, 0x00, 0x02, 0x05, 0x05, 0x00, 0x03, 0x07, 0x01, 0x01
        /*0010*/ 	.byte	0x02, 0x03, 0x00, 0x00, 0x02, 0x06, 0x01, 0x00, 0x04, 0x0b, 0x08, 0x00, 0x09, 0x00, 0x00, 0x00
        /*0020*/ 	.byte	0x00, 0x00, 0x00, 0x00


//--------------------- .nv.info._Z6inserti9Worklist2 --------------------------
	.section	.nv.info._Z6inserti9Worklist2,"",@"SHT_CUDA_INFO"
	.sectionflags	@""
	.align	4


	//----- nvinfo : EIATTR_CUDA_API_VERSION
	.align		4
        /*0000*/ 	.byte	0x04, 0x37
        /*0002*/ 	.short	(.L_16 - .L_15)
.L_15:
        /*0004*/ 	.word	0x00000082


	//----- nvinfo : EIATTR_KPARAM_INFO
	.align		4
.L_16:
        /*0008*/ 	.byte	0x04, 0x17
        /*000a*/ 	.short	(.L_18 - .L_17)
.L_17:
        /*000c*/ 	.word	0x00000000
        /*0010*/ 	.short	0x0001
        /*0012*/ 	.short	0x0008
        /*0014*/ 	.byte	0x00, 0xf0, 0x81, 0x00


	//----- nvinfo : EIATTR_KPARAM_INFO
	.align		4
.L_18:
        /*0018*/ 	.byte	0x04, 0x17
        /*001a*/ 	.short	(.L_20 - .L_19)
.L_19:
        /*001c*/ 	.word	0x00000000
        /*0020*/ 	.short	0x0000
        /*0022*/ 	.short	0x0000
        /*0024*/ 	.byte	0x00, 0xf0, 0x11, 0x00


	//----- nvinfo : EIATTR_SPARSE_MMA_MASK
	.align		4
.L_20:
        /*0028*/ 	.byte	0x03, 0x50
        /*002a*/ 	.short	0x0000


	//----- nvinfo : EIATTR_MAXREG_COUNT
	.align		4
        /*002c*/ 	.byte	0x03, 0x1b
        /*002e*/ 	.short	0x00ff


	//----- nvinfo : EIATTR_MERCURY_ISA_VERSION
	.align		4
        /*0030*/ 	.byte	0x03, 0x5f
        /*0032*/ 	.short	0x0101


	//----- nvinfo : EIATTR_INT_WARP_WIDE_INSTR_OFFSETS
	.align		4
        /*0034*/ 	.byte	0x04, 0x31
        /*0036*/ 	.short	(.L_22 - .L_21)


	//   ....[0]....
.L_21:
        /*0038*/ 	.word	0x00000090


	//   ....[1]....
        /*003c*/ 	.word	0x00000150


	//----- nvinfo : EIATTR_VRC_CTA_INIT_COUNT
	.align		4
.L_22:
        /*0040*/ 	.byte	0x02, 0x4a
	.zero		1
	.zero		1


	//----- nvinfo : EIATTR_EXIT_INSTR_OFFSETS
	.align		4
        /*0044*/ 	.byte	0x04, 0x1c
        /*0046*/ 	.short	(.L_24 - .L_23)


	//   ....[0]....
.L_23:
        /*0048*/ 	.word	0x00000070


	//   ....[1]....
        /*004c*/ 	.word	0x00000180


	//   ....[2]....
        /*0050*/ 	.word	0x000001d0


	//----- nvinfo : EIATTR_CBANK_PARAM_SIZE
	.align		4
.L_24:
        /*0054*/ 	.byte	0x03, 0x19
        /*0056*/ 	.short	0x0028


	//----- nvinfo : EIATTR_PARAM_CBANK
	.align		4
        /*0058*/ 	.byte	0x04, 0x0a
        /*005a*/ 	.short	(.L_26 - .L_25)
	.align		4
.L_25:
        /*005c*/ 	.word	index@(.nv.constant0._Z6inserti9Worklist2)
        /*0060*/ 	.short	0x0380
        /*0062*/ 	.short	0x0028


	//----- nvinfo : EIATTR_SW_WAR
	.align		4
.L_26:
        /*0064*/ 	.byte	0x04, 0x36
        /*0066*/ 	.short	(.L_28 - .L_27)
.L_27:
        /*0068*/ 	.word	0x00000008
.L_28:


//--------------------- .nv.info._Z10bfs_kerneliPKmPKiPi9Worklist2S4_ --------------------------
	.section	.nv.info._Z10bfs_kerneliPKmPKiPi9Worklist2S4_,"",@"SHT_CUDA_INFO"
	.sectionflags	@""
	.align	4


	//----- nvinfo : EIATTR_CUDA_API_VERSION
	.align		4
        /*0000*/ 	.byte	0x04, 0x37
        /*0002*/ 	.short	(.L_30 - .L_29)
.L_29:
        /*0004*/ 	.word	0x00000082


	//----- nvinfo : EIATTR_KPARAM_INFO
	.align		4
.L_30:
        /*0008*/ 	.byte	0x04, 0x17
        /*000a*/ 	.short	(.L_32 - .L_31)
.L_31:
        /*000c*/ 	.word	0x00000000
        /*0010*/ 	.short	0x0005
        /*0012*/ 	.short	0x0040
        /*0014*/ 	.byte	0x00, 0xf0, 0x81, 0x00


	//----- nvinfo : EIATTR_KPARAM_INFO
	.align		4
.L_32:
        /*0018*/ 	.byte	0x04, 0x17
        /*001a*/ 	.short	(.L_34 - .L_33)
.L_33:
        /*001c*/ 	.word	0x00000000
        /*0020*/ 	.short	0x0004
        /*0022*/ 	.short	0x0020
        /*0024*/ 	.byte	0x00, 0xf0, 0x81, 0x00


	//----- nvinfo : EIATTR_KPARAM_INFO
	.align		4
.L_34:
        /*0028*/ 	.byte	0x04, 0x17
        /*002a*/ 	.short	(.L_36 - .L_35)
.L_35:
        /*002c*/ 	.word	0x00000000
        /*0030*/ 	.short	0x0003
        /*0032*/ 	.short	0x0018
        /*0034*/ 	.byte	0x00, 0xf0, 0x21, 0x00


	//----- nvinfo : EIATTR_KPARAM_INFO
	.align		4
.L_36:
        /*0038*/ 	.byte	0x04, 0x17
        /*003a*/ 	.short	(.L_38 - .L_37)
.L_37:
        /*003c*/ 	.word	0x00000000
        /*0040*/ 	.short	0x0002
        /*0042*/ 	.short	0x0010
        /*0044*/ 	.byte	0x00, 0xf0, 0x21, 0x00


	//----- nvinfo : EIATTR_KPARAM_INFO
	.align		4
.L_38:
        /*0048*/ 	.byte	0x04, 0x17
        /*004a*/ 	.short	(.L_40 - .L_39)
.L_39:
        /*004c*/ 	.word	0x00000000
        /*0050*/ 	.short	0x0001
        /*0052*/ 	.short	0x0008
        /*0054*/ 	.byte	0x00, 0xf0, 0x21, 0x00


	//----- nvinfo : EIATTR_KPARAM_INFO
	.align		4
.L_40:
        /*0058*/ 	.byte	0x04, 0x17
        /*005a*/ 	.short	(.L_42 - .L_41)
.L_41:
        /*005c*/ 	.word	0x00000000
        /*0060*/ 	.short	0x0000
        /*0062*/ 	.short	0x0000
        /*0064*/ 	.byte	0x00, 0xf0, 0x11, 0x00


	//----- nvinfo : EIATTR_SPARSE_MMA_MASK
	.align		4
.L_42:
        /*0068*/ 	.byte	0x03, 0x50
        /*006a*/ 	.short	0x0000


	//----- nvinfo : EIATTR_MAXREG_COUNT
	.align		4
        /*006c*/ 	.byte	0x03, 0x1b
        /*006e*/ 	.short	0x00ff


	//----- nvinfo : EIATTR_EXTERNS
	.align		4
        /*0070*/ 	.byte	0x04, 0x0f
        /*0072*/ 	.short	(.L_44 - .L_43)


	//   ....[0]....
	.align		4
.L_43:
        /*0074*/ 	.word	index@(__assertfail)


	//----- nvinfo : EIATTR_MERCURY_ISA_VERSION
	.align		4
.L_44:
        /*0078*/ 	.byte	0x03, 0x5f
        /*007a*/ 	.short	0x0101


	//----- nvinfo : EIATTR_INT_WARP_WIDE_INSTR_OFFSETS
	.align		4
        /*007c*/ 	.byte	0x04, 0x31
        /*007e*/ 	.short	(.L_46 - .L_45)


	//   ....[0]....
.L_45:
        /*0080*/ 	.word	0x00000340


	//   ....[1]....
        /*0084*/ 	.word	0x000003f0


	//   ....[2]....
        /*0088*/ 	.word	0x00000750


	//   ....[3]....
        /*008c*/ 	.word	0x00000800


	//   ....[4]....
        /*0090*/ 	.word	0x00000a70


	//   ....[5]....
        /*0094*/ 	.word	0x00000b20


	//   ....[6]....
        /*0098*/ 	.word	0x00000d90


	//   ....[7]....
        /*009c*/ 	.word	0x00000e40


	//   ....[8]....
        /*00a0*/ 	.word	0x000010b0


	//   ....[9]....
        /*00a4*/ 	.word	0x00001160


	//----- nvinfo : EIATTR_VRC_CTA_INIT_COUNT
	.align		4
.L_46:
        /*00a8*/ 	.byte	0x02, 0x4a
	.zero		1
	.zero		1


	//----- nvinfo : EIATTR_SYSCALL_OFFSETS
	.align		4
        /*00ac*/ 	.byte	0x04, 0x46
        /*00ae*/ 	.short	(.L_48 - .L_47)


	//   ....[0]....
.L_47:
        /*00b0*/ 	.word	0x00000560


	//   ....[1]....
        /*00b4*/ 	.word	0x00000970


	//   ....[2]....
        /*00b8*/ 	.word	0x00000c90


	//   ....[3]....
        /*00bc*/ 	.word	0x00000fb0


	//   ....[4]....
        /*00c0*/ 	.word	0x000012d0


	//----- nvinfo : EIATTR_EXIT_INSTR_OFFSETS
	.align		4
.L_48:
        /*00c4*/ 	.byte	0x04, 0x1c
        /*00c6*/ 	.short	(.L_50 - .L_49)


	//   ....[0]....
.L_49:
        /*00c8*/ 	.word	0x00000110


	//   ....[1]....
        /*00cc*/ 	.word	0x00000170


	//   ....[2]....
        /*00d0*/ 	.word	0x00000610


	//   ....[3]....
        /*00d4*/ 	.word	0x00001340


	//----- nvinfo : EIATTR_CRS_STACK_SIZE
	.align		4
.L_50:
        /*00d8*/ 	.byte	0x04, 0x1e
        /*00da*/ 	.short	(.L_52 - .L_51)
.L_51:
        /*00dc*/ 	.word	0x00000000


	//----- nvinfo : EIATTR_CBANK_PARAM_SIZE
	.align		4
.L_52:
        /*00e0*/ 	.byte	0x03, 0x19
        /*00e2*/ 	.short	0x0060


	//----- nvinfo : EIATTR_PARAM_CBANK
	.align		4
        /*00e4*/ 	.byte	0x04, 0x0a
        /*00e6*/ 	.short	(.L_54 - .L_53)
	.align		4
.L_53:
        /*00e8*/ 	.word	index@(.nv.constant0._Z10bfs_kerneliPKmPKiPi9Worklist2S4_)
        /*00ec*/ 	.short	0x0380
        /*00ee*/ 	.short	0x0060


	//----- nvinfo : EIATTR_SW_WAR
	.align		4
.L_54:
        /*00f0*/ 	.byte	0x04, 0x36
        /*00f2*/ 	.short	(.L_56 - .L_55)
.L_55:
        /*00f4*/ 	.word	0x00000008
.L_56:


//--------------------- .nv.callgraph             --------------------------
	.section	.nv.callgraph,"",@"SHT_CUDA_CALLGRAPH"
	.align	4
	.sectionentsize	8
	.align		4
        /*0000*/ 	.word	0x00000000
	.align		4
        /*0004*/ 	.word	0xffffffff
	.align		4
        /*0008*/ 	.word	index@(_Z10bfs_kerneliPKmPKiPi9Worklist2S4_)
	.align		4
        /*000c*/ 	.word	index@(__assertfail)
	.align		4
        /*0010*/ 	.word	0x00000000
	.align		4
        /*0014*/ 	.word	0xfffffffe
	.align		4
        /*0018*/ 	.word	0x00000000
	.align		4
        /*001c*/ 	.word	0xfffffffd
	.align		4
        /*0020*/ 	.word	0x00000000
	.align		4
        /*0024*/ 	.word	0xfffffffc


//--------------------- .nv.constant4             --------------------------
	.section	.nv.constant4,"a",@progbits
	.align	8
	.align		8
.nv.constant4:
        /*0000*/ 	.dword	__unnamed_1
	.align		8
        /*0008*/ 	.dword	$str
	.align		8
        /*0010*/ 	.dword	$str$1
	.align		8
        /*0018*/ 	.dword	__assertfail


//--------------------- .text._Z6inserti9Worklist2 --------------------------
	.section	.text._Z6inserti9Worklist2,"ax",@progbits
	.align	128
        .global         _Z6inserti9Worklist2
        .type           _Z6inserti9Worklist2,@function
        .size           _Z6inserti9Worklist2,(.L_x_18 - _Z6inserti9Worklist2)
        .other          _Z6inserti9Worklist2,@"STO_CUDA_ENTRY STV_DEFAULT"
_Z6inserti9Worklist2:
.text._Z6inserti9Worklist2:
[----:B------:R-:W-:Y:S01]  /*0000*/  LDC R1, c[0x0][0x37c] ;  /* 0x0000df00ff017b82 */ /* 0x000fe20000000800 */
[----:B------:R-:W0:Y:S07]  /*0010*/  S2R R0, SR_TID.X ;  /* 0x0000000000007919 */ /* 0x000e2e0000002100 */
[----:B------:R-:W1:Y:S01]  /*0020*/  S2UR UR5, SR_CTAID.X ;  /* 0x00000000000579c3 */ /* 0x000e620000002500 */
[----:B------:R-:W1:Y:S02]  /*0030*/  LDCU UR4, c[0x0][0x360] ;  /* 0x00006c00ff0477ac */ /* 0x000e640008000800 */
[----:B-1----:R-:W-:Y:S01]  /*0040*/  UIMAD UR4, UR4, UR5, URZ ;  /* 0x00000005040472a4 */ /* 0x002fe2000f8e02ff */
[----:B0-----:R-:W-:-:S05]  /*0050*/  IMAD.MOV R0, RZ, RZ, -R0 ;  /* 0x000000ffff007224 */ /* 0x001fca00078e0a00 */
[----:B------:R-:W-:-:S13]  /*0060*/  ISETP.NE.AND P0, PT, R0, UR4, PT ;  /* 0x0000000400007c0c */ /* 0x000fda000bf05270 */
[----:B------:R-:W-:Y:S05]  /*0070*/  @P0 EXIT ;  /* 0x000000000000094d */ /* 0x000fea0003800000 */
[----:B------:R-:W0:Y:S01]  /*0080*/  S2R R5, SR_LANEID ;  /* 0x0000000000057919 */ /* 0x000e220000000000 */
[----:B------:R-:W-:Y:S01]  /*0090*/  VOTEU.ANY UR6, UPT, PT ;  /* 0x0000000000067886 */ /* 0x000fe200038e0100 */
[----:B------:R-:W1:Y:S01]  /*00a0*/  LDC.64 R2, c[0x0][0x3a0] ;  /* 0x0000e800ff027b82 */ /* 0x000e620000000a00 */
[----:B------:R-:W0:Y:S01]  /*00b0*/  FLO.U32 R0, UR6 ;  /* 0x0000000600007d00 */ /* 0x000e2200080e0000 */
[----:B------:R-:W1:Y:S07]  /*00c0*/  LDCU.64 UR4, c[0x0][0x358] ;  /* 0x00006b00ff0477ac */ /* 0x000e6e0008000a00 */
[----:B------:R-:W1:Y:S01]  /*00d0*/  POPC R9, UR6 ;  /* 0x0000000600097d09 */ /* 0x000e620008000000 */
[----:B0-----:R-:W-:-:S02]  /*00e0*/  ISETP.EQ.U32.AND P0, PT, R0, R5, PT ;  /* 0x000000050000720c */ /* 0x001fc40003f02070 */
[----:B------:R-:W0:Y:S11]  /*00f0*/  LDC.64 R4, c[0x0][0x398] ;  /* 0x0000e600ff047b82 */ /* 0x000e360000000a00 */
[----:B-1----:R-:W2:Y:S04]  /*0100*/  @P0 ATOMG.E.ADD.STRONG.GPU PT, R3, desc[UR4][R2.64], R9 ;  /* 0x80000009020309a8 */ /* 0x002ea800081ef104 */
[----:B0-----:R-:W3:Y:S01]  /*0110*/  LDG.E R4, desc[UR4][R4.64] ;  /* 0x0000000404047981 */ /* 0x001ee2000c1e1900 */
[----:B------:R-:W0:Y:S02]  /*0120*/  S2R R6, SR_LTMASK ;  /* 0x0000000000067919 */ /* 0x000e240000003900 */
[----:B0-----:R-:W-:-:S06]  /*0130*/  LOP3.LUT R6, R6, UR6, RZ, 0xc0, !PT ;  /* 0x0000000606067c12 */ /* 0x001fcc000f8ec0ff */
[----:B------:R-:W0:Y:S01]  /*0140*/  POPC R6, R6 ;  /* 0x0000000600067309 */ /* 0x000e220000000000 */
[----:B--2---:R-:W0:Y:S02]  /*0150*/  SHFL.IDX PT, R7, R3, R0, 0x1f ;  /* 0x00001f0003077589 */ /* 0x004e2400000e0000 */
[----:B0-----:R-:W-:-:S05]  /*0160*/  IMAD.IADD R7, R7, 0x1, R6 ;  /* 0x0000000107077824 */ /* 0x001fca00078e0206 */
[----:B---3--:R-:W-:-:S13]  /*0170*/  ISETP.GE.AND P0, PT, R7, R4, PT ;  /* 0x000000040700720c */ /* 0x008fda0003f06270 */
[----:B------:R-:W-:Y:S05]  /*0180*/  @P0 EXIT ;  /* 0x000000000000094d */ /* 0x000fea0003800000 */
[----:B------:R-:W0:Y:S08]  /*0190*/  LDC.64 R2, c[0x0][0x388] ;  /* 0x0000e200ff027b82 */ /* 0x000e300000000a00 */
[----:B------:R-:W1:Y:S01]  /*01a0*/  LDC R5, c[0x0][0x380] ;  /* 0x0000e000ff057b82 */ /* 0x000e620000000800 */
[----:B0-----:R-:W-:-:S05]  /*01b0*/  IMAD.WIDE R2, R7, 0x4, R2 ;  /* 0x0000000407027825 */ /* 0x001fca00078e0202 */
[----:B-1----:R-:W-:Y:S01]  /*01c0*/  STG.E desc[UR4][R2.64], R5 ;  /* 0x0000000502007986 */ /* 0x002fe2000c101904 */
[----:B------:R-:W-:Y:S05]  /*01d0*/  EXIT ;  /* 0x000000000000794d */ /* 0x000fea0003800000 */
.L_x_0:
[----:B------:R-:W-:-:S00]  /*01e0*/  BRA `(.L_x_0) ;  /* 0xfffffffc00fc7947 */ /* 0x000fc0000383ffff */
[----:B------:R-:W-:-:S00]  /*01f0*/  NOP ;  /* 0x0000000000007918 */ /* 0x000fc00000000000 */
        /* <DEDUP_REMOVED lines=8> */
.L_x_18:


//--------------------- .text._Z10bfs_kerneliPKmPKiPi9Worklist2S4_ --------------------------
	.section	.text._Z10bfs_kerneliPKmPKiPi9Worklist2S4_,"ax",@progbits
	.align	128
        .global         _Z10bfs_kerneliPKmPKiPi9Worklist2S4_
        .type           _Z10bfs_kerneliPKmPKiPi9Worklist2S4_,@function
        .size           _Z10bfs_kerneliPKmPKiPi9Worklist2S4_,(.L_x_19 - _Z10bfs_kerneliPKmPKiPi9Worklist2S4_)
        .other          _Z10bfs_kerneliPKmPKiPi9Worklist2S4_,@"STO_CUDA_ENTRY STV_DEFAULT"
_Z10bfs_kerneliPKmPKiPi9Worklist2S4_:
.text._Z10bfs_kerneliPKmPKiPi9Worklist2S4_:
[----:B------:R-:W0:Y:S08]  /*0000*/  LDC R1, c[0x0][0x37c] ;  /* 0x0000df00ff017b82 */ /* 0x000e300000000800 */
[----:B------:R-:W1:Y:S01]  /*0010*/  LDC.64 R2, c[0x0][0x3b8] ;  /* 0x0000ee00ff027b82 */ /* 0x000e620000000a00 */
[----:B------:R-:W1:Y:S02]  /*0020*/  LDCU.64 UR36, c[0x0][0x358] ;  /* 0x00006b00ff2477ac */ /* 0x000e640008000a00 */
[----:B-1----:R-:W2:Y:S01]  /*0030*/  LDG.E R2, desc[UR36][R2.64] ;  /* 0x0000002402027981 */ /* 0x002ea2000c1e1900 */
[----:B------:R-:W1:Y:S01]  /*0040*/  LDCU UR4, c[0x0][0x360] ;  /* 0x00006c00ff0477ac */ /* 0x000e620008000800 */
[----:B------:R-:W-:Y:S01]  /*0050*/  BSSY.RECONVERGENT B0, `(.L_x_1) ;  /* 0x000000b000007945 */ /* 0x000fe20003800200 */
[----:B------:R-:W-:Y:S01]  /*0060*/  PLOP3.LUT P0, PT, PT, PT, PT, 0x80, 0x8 ;  /* 0x000000000008781c */ /* 0x000fe20003f0f070 */
[----:B------:R-:W1:Y:S01]  /*0070*/  S2R R5, SR_CTAID.X ;  /* 0x0000000000057919 */ /* 0x000e620000002500 */
[----:B------:R-:W1:Y:S02]  /*0080*/  S2R R0, SR_TID.X ;  /* 0x0000000000007919 */ /* 0x000e640000002100 */
[----:B-1----:R-:W-:-:S05]  /*0090*/  IMAD R5, R5, UR4, R0 ;  /* 0x0000000405057c24 */ /* 0x002fca000f8e0200 */
[----:B--2---:R-:W-:-:S13]  /*00a0*/  ISETP.GT.AND P1, PT, R2, R5, PT ;  /* 0x000000050200720c */ /* 0x004fda0003f24270 */
[----:B0-----:R-:W-:Y:S05]  /*00b0*/  @!P1 BRA `(.L_x_2) ;  /* 0x0000000000109947 */ /* 0x001fea0003800000 */
[----:B------:R-:W0:Y:S02]  /*00c0*/  LDC.64 R2, c[0x0][0x3a0] ;  /* 0x0000e800ff027b82 */ /* 0x000e240000000a00 */
[----:B0-----:R-:W-:-:S05]  /*00d0*/  IMAD.WIDE R2, R5, 0x4, R2 ;  /* 0x0000000405027825 */ /* 0x001fca00078e0202 */
[----:B------:R0:W5:Y:S01]  /*00e0*/  LDG.E R5, desc[UR36][R2.64] ;  /* 0x0000002402057981 */ /* 0x000162000c1e1900 */
[----:B------:R-:W-:-:S13]  /*00f0*/  PLOP3.LUT P0, PT, PT, PT, PT, 0x8, 0x80 ;  /* 0x000000000080781c */ /* 0x000fda0003f0e170 */
.L_x_2:
[----:B------:R-:W-:Y:S05]  /*0100*/  BSYNC.RECONVERGENT B0 ;  /* 0x0000000000007941 */ /* 0x000fea0003800200 */
.L_x_1:
[----:B------:R-:W-:Y:S05]  /*0110*/  @P0 EXIT ;  /* 0x000000000000094d */ /* 0x000fea0003800000 */
[----:B0-----:R-:W0:Y:S02]  /*0120*/  LDC.64 R2, c[0x0][0x388] ;  /* 0x0000e200ff027b82 */ /* 0x001e240000000a00 */
[----:B0----5:R-:W-:-:S05]  /*0130*/  IMAD.WIDE R2, R5, 0x8, R2 ;  /* 0x0000000805027825 */ /* 0x021fca00078e0202 */
[----:B------:R-:W2:Y:S04]  /*0140*/  LDG.E R16, desc[UR36][R2.64] ;  /* 0x0000002402107981 */ /* 0x000ea8000c1e1900 */
[----:B------:R-:W2:Y:S02]  /*0150*/  LDG.E R23, desc[UR36][R2.64+0x8] ;  /* 0x0000082402177981 */ /* 0x000ea4000c1e1900 */
[----:B--2---:R-:W-:-:S13]  /*0160*/  ISETP.GT.AND P0, PT, R23, R16, PT ;  /* 0x000000101700720c */ /* 0x004fda0003f04270 */
[----:B------:R-:W-:Y:S05]  /*0170*/  @!P0 EXIT ;  /* 0x000000000000894d */ /* 0x000fea0003800000 */
[----:B------:R-:W0:Y:S01]  /*0180*/  LDC.64 R18, c[0x0][0x398] ;  /* 0x0000e600ff127b82 */ /* 0x000e220000000a00 */
[--C-:B------:R-:W-:Y:S01]  /*0190*/  IMAD.IADD R0, R23, 0x1, -R16.reuse ;  /* 0x0000000117007824 */ /* 0x100fe200078e0a10 */
[----:B------:R-:W-:Y:S01]  /*01a0*/  BSSY B7, `(.L_x_3) ;  /* 0x0000043000077945 */ /* 0x000fe20003800000 */
[----:B------:R-:W-:-:S03]  /*01b0*/  IMAD.MOV.U32 R22, RZ, RZ, R16 ;  /* 0x000000ffff167224 */ /* 0x000fc600078e0010 */
[----:B------:R-:W-:Y:S01]  /*01c0*/  LOP3.LUT P0, R17, R0, 0x3, RZ, 0xc0, !PT ;  /* 0x0000000300117812 */ /* 0x000fe2000780c0ff */
[----:B0-----:R-:W-:-:S12]  /*01d0*/  IMAD.WIDE R18, R5, 0x4, R18 ;  /* 0x0000000405127825 */ /* 0x001fd800078e0212 */
[----:B------:R-:W-:Y:S05]  /*01e0*/  @!P0 BRA `(.L_x_4) ;  /* 0x0000000000f88947 */ /* 0x000fea0003800000 */
[----:B------:R-:W0:Y:S01]  /*01f0*/  LDC.64 R24, c[0x0][0x390] ;  /* 0x0000e400ff187b82 */ /* 0x000e220000000a00 */
[----:B------:R-:W-:Y:S02]  /*0200*/  IMAD.MOV.U32 R22, RZ, RZ, R16 ;  /* 0x000000ffff167224 */ /* 0x000fe400078e0010 */
[----:B0-----:R-:W-:-:S07]  /*0210*/  IMAD.WIDE R24, R16, 0x4, R24 ;  /* 0x0000000410187825 */ /* 0x001fce00078e0218 */
.L_x_7:
[----:B------:R-:W2:Y:S01]  /*0220*/  LDG.E R0, desc[UR36][R24.64] ;  /* 0x0000002418007981 */ /* 0x000ea2000c1e1900 */
[----:B------:R-:W2:Y:S02]  /*0230*/  LDC.64 R2, c[0x0][0x398] ;  /* 0x0000e600ff027b82 */ /* 0x000ea40000000a00 */
[----:B--2---:R-:W-:-:S05]  /*0240*/  IMAD.WIDE R2, R0, 0x4, R2 ;  /* 0x0000000400027825 */ /* 0x004fca00078e0202 */
[----:B------:R-:W2:Y:S01]  /*0250*/  LDG.E R4, desc[UR36][R2.64] ;  /* 0x0000002402047981 */ /* 0x000ea2000c1e1900 */
[----:B------:R-:W-:Y:S01]  /*0260*/  IADD3 R17, PT, PT, R17, -0x1, RZ ;  /* 0xffffffff11117810 */ /* 0x000fe20007ffe0ff */
[----:B------:R-:W-:Y:S05]  /*0270*/  YIELD ;  /* 0x0000000000007946 */ /* 0x000fea0003800000 */
[----:B------:R-:W-:Y:S01]  /*0280*/  ISETP.NE.AND P1, PT, R17, RZ, PT ;  /* 0x000000ff1100720c */ /* 0x000fe20003f25270 */
[----:B------:R-:W-:Y:S03]  /*0290*/  BSSY.RECONVERGENT B6, `(.L_x_5) ;  /* 0x000002e000067945 */ /* 0x000fe60003800200 */
[----:B------:R-:W-:-:S02]  /*02a0*/  P2R R26, PR, RZ, 0x2 ;  /* 0x00000002ff1a7803 */ /* 0x000fc40000000000 */
[----:B--2---:R-:W-:-:S13]  /*02b0*/  ISETP.NE.AND P0, PT, R4, 0x3b9aca00, PT ;  /* 0x3b9aca000400780c */ /* 0x004fda0003f05270 */
[----:B------:R-:W-:Y:S05]  /*02c0*/  @P0 BRA `(.L_x_6) ;  /* 0x0000000000a80947 */ /* 0x000fea0003800000 */
[----:B------:R-:W2:Y:S01]  /*02d0*/  LDG.E R4, desc[UR36][R18.64] ;  /* 0x0000002412047981 */ /* 0x000ea2000c1e1900 */
[----:B------:R-:W-:Y:S02]  /*02e0*/  IMAD.MOV.U32 R6, RZ, RZ, 0x3b9aca00 ;  /* 0x3b9aca00ff067424 */ /* 0x000fe400078e00ff */
[----:B--2---:R-:W-:-:S05]  /*02f0*/  VIADD R7, R4, 0x1 ;  /* 0x0000000104077836 */ /* 0x004fca0000000000 */
[----:B------:R-:W2:Y:S02]  /*0300*/  ATOMG.E.CAS.STRONG.GPU PT, R2, [R2], R6, R7 ;  /* 0x00000006020273a9 */ /* 0x000ea400001ee107 */
[----:B--2---:R-:W-:-:S13]  /*0310*/  ISETP.NE.AND P0, PT, R2, 0x3b9aca00, PT ;  /* 0x3b9aca000200780c */ /* 0x004fda0003f05270 */
[----:B------:R-:W-:Y:S05]  /*0320*/  @P0 BRA `(.L_x_6) ;  /* 0x0000000000900947 */ /* 0x000fea0003800000 */
[----:B------:R-:W0:Y:S01]  /*0330*/  S2R R5, SR_LANEID ;  /* 0x0000000000057919 */ /* 0x000e220000000000 */
[----:B------:R-:W-:Y:S01]  /*0340*/  VOTEU.ANY UR4, UPT, PT ;  /* 0x0000000000047886 */ /* 0x000fe200038e0100 */
[----:B------:R-:W1:Y:S01]  /*0350*/  LDC.64 R2, c[0x0][0x3d8] ;  /* 0x0000f600ff027b82 */ /* 0x000e620000000a00 */
[----:B------:R-:W0:Y:S08]  /*0360*/  FLO.U32 R8, UR4 ;  /* 0x0000000400087d00 */ /* 0x000e3000080e0000 */
        /* <DEDUP_REMOVED lines=11> */
[----:B------:R-:W0:Y:S02]  /*0420*/  @!P0 LDC.64 R6, c[0x0][0x3c0] ;  /* 0x0000f000ff068b82 */ /* 0x000e240000000a00 */
[----:B0-----:R-:W-:-:S05]  /*0430*/  @!P0 IMAD.WIDE R6, R9, 0x4, R6 ;  /* 0x0000000409068825 */ /* 0x001fca00078e0206 */
[----:B------:R0:W-:Y:S01]  /*0440*/  @!P0 STG.E desc[UR36][R6.64], R0 ;  /* 0x0000000006008986 */ /* 0x0001e2000c101924 */
[----:B------:R-:W-:-:S13]  /*0450*/  ISETP.GE.AND P0, PT, R9, R4, PT ;  /* 0x000000040900720c */ /* 0x000fda0003f06270 */
[----:B0-----:R-:W-:Y:S05]  /*0460*/  @!P0 BRA `(.L_x_6) ;  /* 0x0000000000408947 */ /* 0x001fea0003800000 */
[----:B------:R-:W-:Y:S01]  /*0470*/  MOV R2, 0x18 ;  /* 0x0000001800027802 */ /* 0x000fe20000000f00 */
[----:B------:R-:W0:Y:S01]  /*0480*/  LDCU.64 UR4, c[0x4][0x8] ;  /* 0x01000100ff0477ac */ /* 0x000e220008000a00 */
[----:B------:R-:W-:Y:S02]  /*0490*/  HFMA2 R13, -RZ, RZ, 0, 0 ;  /* 0x00000000ff0d7431 */ /* 0x000fe400000001ff */
[----:B------:R-:W-:Y:S01]  /*04a0*/  IMAD.MOV.U32 R8, RZ, RZ, 0x16 ;  /* 0x00000016ff087424 */ /* 0x000fe200078e00ff */
[----:B------:R-:W1:Y:S01]  /*04b0*/  LDCU.64 UR6, c[0x4][0x10] ;  /* 0x01000200ff0677ac */ /* 0x000e620008000a00 */
[----:B------:R-:W2:Y:S01]  /*04c0*/  LDC.64 R2, c[0x4][R2] ;  /* 0x0100000002027b82 */ /* 0x000ea20000000a00 */
[----:B------:R-:W-:Y:S01]  /*04d0*/  IMAD.MOV.U32 R12, RZ, RZ, 0x1 ;  /* 0x00000001ff0c7424 */ /* 0x000fe200078e00ff */
[----:B------:R-:W3:Y:S01]  /*04e0*/  LDCU.64 UR8, c[0x4][URZ] ;  /* 0x01000000ff0877ac */ /* 0x000ee20008000a00 */
[----:B0-----:R-:W-:Y:S01]  /*04f0*/  MOV R4, UR4 ;  /* 0x0000000400047c02 */ /* 0x001fe20008000f00 */
[----:B------:R-:W-:-:S02]  /*0500*/  IMAD.U32 R5, RZ, RZ, UR5 ;  /* 0x00000005ff057e24 */ /* 0x000fc4000f8e00ff */
[----:B-1----:R-:W-:Y:S02]  /*0510*/  IMAD.U32 R6, RZ, RZ, UR6 ;  /* 0x00000006ff067e24 */ /* 0x002fe4000f8e00ff */
[----:B------:R-:W-:Y:S01]  /*0520*/  IMAD.U32 R7, RZ, RZ, UR7 ;  /* 0x00000007ff077e24 */ /* 0x000fe2000f8e00ff */
[----:B---3--:R-:W-:Y:S01]  /*0530*/  MOV R10, UR8 ;  /* 0x00000008000a7c02 */ /* 0x008fe20008000f00 */
[----:B------:R-:W-:-:S07]  /*0540*/  IMAD.U32 R11, RZ, RZ, UR9 ;  /* 0x00000009ff0b7e24 */ /* 0x000fce000f8e00ff */
[----:B------:R-:W-:-:S07]  /*0550*/  LEPC R20, `(.L_x_6) ;  /* 0x000000001014794e */ /* 0x000fce0000000000 */
[----:B--2---:R-:W-:Y:S05]  /*0560*/  CALL.ABS.NOINC R2 ;  /* 0x0000000002007343 */ /* 0x004fea0003c00000 */
.L_x_6:
[----:B------:R-:W-:Y:S05]  /*0570*/  BSYNC.RECONVERGENT B6 ;  /* 0x0000000000067941 */ /* 0x000fea0003800200 */
.L_x_5:
[----:B------:R-:W-:Y:S01]  /*0580*/  ISETP.NE.AND P6, PT, R26, RZ, PT ;  /* 0x000000ff1a00720c */ /* 0x000fe20003fc5270 */
[----:B------:R-:W-:Y:S01]  /*0590*/  VIADD R22, R22, 0x1 ;  /* 0x0000000116167836 */ /* 0x000fe20000000000 */
[----:B------:R-:W-:-:S05]  /*05a0*/  IADD3 R24, P0, PT, R24, 0x4, RZ ;  /* 0x0000000418187810 */ /* 0x000fca0007f1e0ff */
[----:B------:R-:W-:-:S06]  /*05b0*/  IMAD.X R25, RZ, RZ, R25, P0 ;  /* 0x000000ffff197224 */ /* 0x000fcc00000e0619 */
[----:B------:R-:W-:Y:S05]  /*05c0*/  @P6 BRA `(.L_x_7) ;  /* 0xfffffffc00146947 */ /* 0x000fea000383ffff */
.L_x_4:
[----:B------:R-:W-:Y:S05]  /*05d0*/  BSYNC B7 ;  /* 0x0000000000077941 */ /* 0x000fea0003800000 */
.L_x_3:
[----:B------:R-:W-:-:S05]  /*05e0*/  LOP3.LUT R0, RZ, R16, RZ, 0x33, !PT ;  /* 0x00000010ff007212 */ /* 0x000fca00078e33ff */
[----:B------:R-:W-:-:S05]  /*05f0*/  IMAD.IADD R0, R23, 0x1, R0 ;  /* 0x0000000117007824 */ /* 0x000fca00078e0200 */
[----:B------:R-:W-:-:S13]  /*0600*/  ISETP.GE.U32.AND P0, PT, R0, 0x3, PT ;  /* 0x000000030000780c */ /* 0x000fda0003f06070 */
[----:B------:R-:W-:Y:S05]  /*0610*/  @!P0 EXIT ;  /* 0x000000000000894d */ /* 0x000fea0003800000 */
[----:B------:R-:W0:Y:S02]  /*0620*/  LDC.64 R2, c[0x0][0x390] ;  /* 0x0000e400ff027b82 */ /* 0x000e240000000a00 */
[----:B0-----:R-:W-:-:S04]  /*0630*/  IMAD.WIDE R2, R22, 0x4, R2 ;  /* 0x0000000416027825 */ /* 0x001fc800078e0202 */
[----:B------:R-:W-:Y:S01]  /*0640*/  IMAD.MOV.U32 R17, RZ, RZ, R3 ;  /* 0x000000ffff117224 */ /* 0x000fe200078e0003 */
[----:B------:R-:W-:-:S07]  /*0650*/  MOV R16, R2 ;  /* 0x0000000200107202 */ /* 0x000fce0000000f00 */
.L_x_16:
[----:B------:R-:W2:Y:S01]  /*0660*/  LDG.E R0, desc[UR36][R16.64] ;  /* 0x0000002410007981 */ /* 0x000ea2000c1e1900 */
[----:B------:R-:W2:Y:S02]  /*0670*/  LDC.64 R2, c[0x0][0x398] ;  /* 0x0000e600ff027b82 */ /* 0x000ea40000000a00 */
[----:B--2---:R-:W-:-:S05]  /*0680*/  IMAD.WIDE R2, R0, 0x4, R2 ;  /* 0x0000000400027825 */ /* 0x004fca00078e0202 */
[----:B------:R-:W2:Y:S01]  /*0690*/  LDG.E R4, desc[UR36][R2.64] ;  /* 0x0000002402047981 */ /* 0x000ea2000c1e1900 */
[----:B------:R-:W-:Y:S05]  /*06a0*/  YIELD ;  /* 0x0000000000007946 */ /* 0x000fea0003800000 */
[----:B------:R-:W-:Y:S01]  /*06b0*/  BSSY.RECONVERGENT B6, `(.L_x_8) ;  /* 0x000002d000067945 */ /* 0x000fe20003800200 */
        /* <DEDUP_REMOVED lines=13> */
[----:B------:R-:W2:Y:S01]  /*0790*/  LDC.64 R6, c[0x0][0x3d0] ;  /* 0x0000f400ff067b82 */ /* 0x000ea20000000a00 */
[----:B0-----:R-:W-:-:S13]  /*07a0*/  ISETP.EQ.U32.AND P0, PT, R8, R3, PT ;  /* 0x000000030800720c */ /* 0x001fda0003f02070 */
[----:B-1----:R-:W3:Y:S04]  /*07b0*/  @P0 ATOMG.E.ADD.STRONG.GPU PT, R5, desc[UR36][R4.64], R11 ;  /* 0x8000000b040509a8 */ /* 0x002ee800081ef124 */
[----:B--2---:R-:W2:Y:S01]  /*07c0*/  LDG.E R6, desc[UR36][R6.64] ;  /* 0x0000002406067981 */ /* 0x004ea2000c1e1900 */
[----:B------:R-:W0:Y:S02]  /*07d0*/  S2R R10, SR_LTMASK ;  /* 0x00000000000a7919 */ /* 0x000e240000003900 */
[----:B0-----:R-:W-:-:S06]  /*07e0*/  LOP3.LUT R10, R10, UR4, RZ, 0xc0, !PT ;  /* 0x000000040a0a7c12 */ /* 0x001fcc000f8ec0ff */
[----:B------:R-:W0:Y:S01]  /*07f0*/  POPC R10, R10 ;  /* 0x0000000a000a7309 */ /* 0x000e220000000000 */
[----:B---3--:R-:W0:Y:S02]  /*0800*/  SHFL.IDX PT, R9, R5, R8, 0x1f ;  /* 0x00001f0805097589 */ /* 0x008e2400000e0000 */
[----:B0-----:R-:W-:-:S04]  /*0810*/  IADD3 R9, PT, PT, R9, R10, RZ ;  /* 0x0000000a09097210 */ /* 0x001fc80007ffe0ff */
[----:B--2---:R-:W-:-:S13]  /*0820*/  ISETP.GE.AND P0, PT, R9, R6, PT ;  /* 0x000000060900720c */ /* 0x004fda0003f06270 */
[----:B------:R-:W0:Y:S02]  /*0830*/  @!P0 LDC.64 R2, c[0x0][0x3c0] ;  /* 0x0000f000ff028b82 */ /* 0x000e240000000a00 */
[----:B0-----:R-:W-:-:S05]  /*0840*/  @!P0 IMAD.WIDE R2, R9, 0x4, R2 ;  /* 0x0000000409028825 */ /* 0x001fca00078e0202 */
[----:B------:R0:W-:Y:S01]  /*0850*/  @!P0 STG.E desc[UR36][R2.64], R0 ;  /* 0x0000000002008986 */ /* 0x0001e2000c101924 */
[----:B------:R-:W-:-:S13]  /*0860*/  ISETP.GE.AND P0, PT, R9, R6, PT ;  /* 0x000000060900720c */ /* 0x000fda0003f06270 */
[----:B0-----:R-:W-:Y:S05]  /*0870*/  @!P0 BRA `(.L_x_9) ;  /* 0x0000000000408947 */ /* 0x001fea0003800000 */
[----:B------:R-:W-:Y:S01]  /*0880*/  MOV R2, 0x18 ;  /* 0x0000001800027802 */ /* 0x000fe20000000f00 */
[----:B------:R-:W0:Y:S01]  /*0890*/  LDCU.64 UR4, c[0x4][0x8] ;  /* 0x01000100ff0477ac */ /* 0x000e220008000a00 */
[----:B------:R-:W-:Y:S02]  /*08a0*/  HFMA2 R12, -RZ, RZ, 0, 5.9604644775390625e-08 ;  /* 0x00000001ff0c7431 */ /* 0x000fe400000001ff */
[----:B------:R-:W-:Y:S01]  /*08b0*/  IMAD.MOV.U32 R8, RZ, RZ, 0x16 ;  /* 0x00000016ff087424 */ /* 0x000fe200078e00ff */
[----:B------:R-:W1:Y:S01]  /*08c0*/  LDCU.64 UR6, c[0x4][0x10] ;  /* 0x01000200ff0677ac */ /* 0x000e620008000a00 */
[----:B------:R-:W2:Y:S01]  /*08d0*/  LDC.64 R2, c[0x4][R2] ;  /* 0x0100000002027b82 */ /* 0x000ea20000000a00 */
[----:B------:R-:W-:Y:S01]  /*08e0*/  IMAD.MOV.U32 R13, RZ, RZ, RZ ;  /* 0x000000ffff0d7224 */ /* 0x000fe200078e00ff */
[----:B------:R-:W3:Y:S01]  /*08f0*/  LDCU.64 UR8, c[0x4][URZ] ;  /* 0x01000000ff0877ac */ /* 0x000ee20008000a00 */
[----:B0-----:R-:W-:Y:S02]  /*0900*/  IMAD.U32 R4, RZ, RZ, UR4 ;  /* 0x00000004ff047e24 */ /* 0x001fe4000f8e00ff */
[----:B------:R-:W-:-:S02]  /*0910*/  IMAD.U32 R5, RZ, RZ, UR5 ;  /* 0x00000005ff057e24 */ /* 0x000fc4000f8e00ff */
[----:B-1----:R-:W-:Y:S01]  /*0920*/  IMAD.U32 R6, RZ, RZ, UR6 ;  /* 0x00000006ff067e24 */ /* 0x002fe2000f8e00ff */
[----:B------:R-:W-:Y:S01]  /*0930*/  MOV R7, UR7 ;  /* 0x0000000700077c02 */ /* 0x000fe20008000f00 */
[----:B---3--:R-:W-:Y:S02]  /*0940*/  IMAD.U32 R10, RZ, RZ, UR8 ;  /* 0x00000008ff0a7e24 */ /* 0x008fe4000f8e00ff */
[----:B------:R-:W-:-:S07]  /*0950*/  IMAD.U32 R11, RZ, RZ, UR9 ;  /* 0x00000009ff0b7e24 */ /* 0x000fce000f8e00ff */
[----:B------:R-:W-:-:S07]  /*0960*/  LEPC R20, `(.L_x_9) ;  /* 0x000000001014794e */ /* 0x000fce0000000000 */
[----:B--2---:R-:W-:Y:S05]  /*0970*/  CALL.ABS.NOINC R2 ;  /* 0x0000000002007343 */ /* 0x004fea0003c00000 */
.L_x_9:
[----:B------:R-:W-:Y:S05]  /*0980*/  BSYNC.RECONVERGENT B6 ;  /* 0x0000000000067941 */ /* 0x000fea0003800200 */
.L_x_8:
[----:B------:R-:W2:Y:S01]  /*0990*/  LDG.E R0, desc[UR36][R16.64+0x4] ;  /* 0x0000042410007981 */ /* 0x000ea2000c1e1900 */
[----:B------:R-:W2:Y:S02]  /*09a0*/  LDC.64 R2, c[0x0][0x398] ;  /* 0x0000e600ff027b82 */ /* 0x000ea40000000a00 */
[----:B--2---:R-:W-:-:S05]  /*09b0*/  IMAD.WIDE R2, R0, 0x4, R2 ;  /* 0x0000000400027825 */ /* 0x004fca00078e0202 */
[----:B------:R-:W2:Y:S01]  /*09c0*/  LDG.E R4, desc[UR36][R2.64] ;  /* 0x0000002402047981 */ /* 0x000ea2000c1e1900 */
        /* <DEDUP_REMOVED lines=45> */
.L_x_11:
[----:B------:R-:W-:Y:S05]  /*0ca0*/  BSYNC.RECONVERGENT B6 ;  /* 0x0000000000067941 */ /* 0x000fea0003800200 */
.L_x_10:
        /* <DEDUP_REMOVED lines=49> */
.L_x_13:
[----:B------:R-:W-:Y:S05]  /*0fc0*/  BSYNC.RECONVERGENT B6 ;  /* 0x0000000000067941 */ /* 0x000fea0003800200 */
.L_x_12:
        /* <DEDUP_REMOVED lines=35> */
[----:B------:R-:W-:Y:S02]  /*1200*/  HFMA2 R8, -RZ, RZ, 0, 1.31130218505859375e-06 ;  /* 0x00000016ff087431 */ /* 0x000fe400000001ff */
        /* <DEDUP_REMOVED lines=13> */
.L_x_15:
[----:B------:R-:W-:Y:S05]  /*12e0*/  BSYNC.RECONVERGENT B6 ;  /* 0x0000000000067941 */ /* 0x000fea0003800200 */
.L_x_14:
[----:B------:R-:W-:Y:S02]  /*12f0*/  IADD3 R22, PT, PT, R22, 0x4, RZ ;  /* 0x0000000416167810 */ /* 0x000fe40007ffe0ff */
[----:B------:R-:W-:Y:S02]  /*1300*/  IADD3 R16, P1, PT, R16, 0x10, RZ ;  /* 0x0000001010107810 */ /* 0x000fe40007f3e0ff */
[----:B------:R-:W-:-:S03]  /*1310*/  ISETP.GE.AND P0, PT, R22, R23, PT ;  /* 0x000000171600720c */ /* 0x000fc60003f06270 */
[----:B------:R-:W-:-:S10]  /*1320*/  IMAD.X R17, RZ, RZ, R17, P1 ;  /* 0x000000ffff117224 */ /* 0x000fd400008e0611 */
[----:B------:R-:W-:Y:S05]  /*1330*/  @!P0 BRA `(.L_x_16) ;  /* 0xfffffff000c88947 */ /* 0x000fea000383ffff */
[----:B------:R-:W-:Y:S05]  /*1340*/  EXIT ;  /* 0x000000000000794d */ /* 0x000fea0003800000 */
.L_x_17:
        /* <DEDUP_REMOVED lines=11> */
.L_x_19:


//--------------------- .nv.global.init           --------------------------
	.section	.nv.global.init,"aw",@progbits
.nv.global.init:
	.type		$str$1,@object
	.size		$str$1,($str - $str$1)
$str$1:
        /*0000*/ 	.byte	0x6c, 0x69, 0x6e, 0x65, 0x61, 0x72, 0x5f, 0x62, 0x61, 0x73, 0x65, 0x2e, 0x63, 0x75, 0x00
	.type		$str,@object
	.size		$str,(__unnamed_1 - $str)
$str:
        /*000f*/ 	.byte	0x6f, 0x75, 0x74, 0x5f, 0x71, 0x75, 0x65, 0x75, 0x65, 0x2e, 0x70, 0x75, 0x73, 0x68, 0x28, 0x64
        /*001f*/ 	.byte	0x73, 0x74, 0x29, 0x00
	.type		__unnamed_1,@object
	.size		__unnamed_1,(.L_0 - __unnamed_1)
__unnamed_1:
        /*0023*/ 	.byte	0x76, 0x6f, 0x69, 0x64, 0x20, 0x62, 0x66, 0x73, 0x5f, 0x6b, 0x65, 0x72, 0x6e, 0x65, 0x6c, 0x28
        /*0033*/ 	.byte	0x69, 0x6e, 0x74, 0x2c, 0x20, 0x63, 0x6f, 0x6e, 0x73, 0x74, 0x20, 0x75, 0x6e, 0x73, 0x69, 0x67
        /*0043*/ 	.byte	0x6e, 0x65, 0x64, 0x20, 0x6c, 0x6f, 0x6e, 0x67, 0x20, 0x2a, 0x2c, 0x20, 0x63, 0x6f, 0x6e, 0x73
        /*0053*/ 	.byte	0x74, 0x20, 0x69, 0x6e, 0x74, 0x20, 0x2a, 0x2c, 0x20, 0x69, 0x6e, 0x74, 0x20, 0x2a, 0x2c, 0x20
        /*0063*/ 	.byte	0x57, 0x6f, 0x72, 0x6b, 0x6c, 0x69, 0x73, 0x74, 0x32, 0x2c, 0x20, 0x57, 0x6f, 0x72, 0x6b, 0x6c
        /*0073*/ 	.byte	0x69, 0x73, 0x74, 0x32, 0x29, 0x00
.L_0:


//--------------------- .nv.shared.reserved.0     --------------------------
	.section	.nv.shared.reserved.0,"aw",@nobits
	.weak		__nv_reservedSMEM_offset_0_alias
	.size		__nv_reservedSMEM_offset_0_alias, 0, 64
	.other		__nv_reservedSMEM_offset_0_alias,@"STO_CUDA_RESERVED_SHARED STV_DEFAULT"
__nv_reservedSMEM_offset_0_alias:
	.zero		0
	.zero		64


//--------------------- .nv.constant0._Z6inserti9Worklist2 --------------------------
	.section	.nv.constant0._Z6inserti9Worklist2,"a",@progbits
	.sectionflags	@""
	.align	4
.nv.constant0._Z6inserti9Worklist2:
	.zero		936


//--------------------- .nv.constant0._Z10bfs_kerneliPKmPKiPi9Worklist2S4_ --------------------------
	.section	.nv.constant0._Z10bfs_kerneliPKmPKiPi9Worklist2S4_,"a",@progbits
	.sectionflags	@""
	.align	4
.nv.constant0._Z10bfs_kerneliPKmPKiPi9Worklist2S4_:
	.zero		992


//--------------------- SYMBOLS --------------------------

	.type		.nv.reservedSmem.offset0,@object
	.size		.nv.reservedSmem.offset0,0x4
	.type		__assertfail,@function
